//
// Generated by NVIDIA NVVM Compiler
//
// Compiler Build ID: CL-36424714
// Cuda compilation tools, release 13.0, V13.0.88
// Based on NVVM 20.0.0
//

.version 9.0
.target sm_100
.address_size 64

	// .globl	_Z4gemmPiS_S_

.visible .entry _Z4gemmPiS_S_(
	.param .u64 .ptr .align 1 _Z4gemmPiS_S__param_0,
	.param .u64 .ptr .align 1 _Z4gemmPiS_S__param_1,
	.param .u64 .ptr .align 1 _Z4gemmPiS_S__param_2
)
{
	.reg .pred 	%p<5>;
	.reg .b32 	%r<84>;
	.reg .b64 	%rd<49>;

	ld.param.u64 	%rd14, [_Z4gemmPiS_S__param_0];
	mov.u32 	%r10, %ctaid.x;
	mov.u32 	%r11, %ntid.x;
	mov.u32 	%r12, %tid.x;
	mad.lo.s32 	%r1, %r10, %r11, %r12;
	mov.u32 	%r13, %ctaid.y;
	mov.u32 	%r14, %ntid.y;
	mov.u32 	%r15, %tid.y;
	mad.lo.s32 	%r16, %r13, %r14, %r15;
	setp.gt.s32 	%p1, %r1, 4095;
	setp.gt.u32 	%p2, %r16, 4095;
	or.pred  	%p3, %p1, %p2;
	@%p3 bra 	$L__BB0_4;
	ld.param.u64 	%rd46, [_Z4gemmPiS_S__param_1];
	shl.b32 	%r3, %r1, 12;
	add.s32 	%r18, %r16, 4096;
	mul.wide.u32 	%rd1, %r18, 4;
	add.s32 	%r19, %r16, 8192;
	mul.wide.u32 	%rd2, %r19, 4;
	add.s32 	%r20, %r16, 12288;
	mul.wide.u32 	%rd3, %r20, 4;
	add.s32 	%r21, %r16, 20480;
	mul.wide.u32 	%rd4, %r21, 4;
	add.s32 	%r22, %r16, 32768;
	mul.wide.u32 	%rd5, %r22, 4;
	add.s32 	%r23, %r16, 36864;
	mul.wide.u32 	%rd6, %r23, 4;
	add.s32 	%r24, %r16, 40960;
	mul.wide.u32 	%rd7, %r24, 4;
	add.s32 	%r25, %r16, 45056;
	mul.wide.u32 	%rd8, %r25, 4;
	add.s32 	%r26, %r16, 49152;
	mul.wide.u32 	%rd9, %r26, 4;
	cvta.to.global.u64 	%rd17, %rd14;
	add.s64 	%rd10, %rd17, 32;
	cvta.to.global.u64 	%rd48, %rd46;
	mov.b32 	%r82, 0;
	add.s32 	%r40, %r16, 16384;
	add.s32 	%r47, %r16, 24576;
	mov.u32 	%r81, %r3;
	mov.u32 	%r83, %r82;
$L__BB0_2:
	mul.wide.s32 	%rd18, %r81, 4;
	add.s64 	%rd19, %rd10, %rd18;
	ld.global.u32 	%r27, [%rd19+-32];
	mul.wide.u32 	%rd20, %r16, 4;
	add.s64 	%rd21, %rd48, %rd20;
	ld.global.u32 	%r28, [%rd21];
	mad.lo.s32 	%r29, %r28, %r27, %r83;
	ld.global.u32 	%r30, [%rd19+-28];
	add.s64 	%rd22, %rd48, %rd1;
	ld.global.u32 	%r31, [%rd22];
	mad.lo.s32 	%r32, %r31, %r30, %r29;
	ld.global.u32 	%r33, [%rd19+-24];
	add.s64 	%rd23, %rd48, %rd2;
	ld.global.u32 	%r34, [%rd23];
	mad.lo.s32 	%r35, %r34, %r33, %r32;
	ld.global.u32 	%r36, [%rd19+-20];
	add.s64 	%rd24, %rd48, %rd3;
	ld.global.u32 	%r37, [%rd24];
	mad.lo.s32 	%r38, %r37, %r36, %r35;
	ld.global.u32 	%r39, [%rd19+-16];
	mul.wide.u32 	%rd25, %r40, 4;
	add.s64 	%rd26, %rd48, %rd25;
	ld.global.u32 	%r41, [%rd26];
	mad.lo.s32 	%r42, %r41, %r39, %r38;
	ld.global.u32 	%r43, [%rd19+-12];
	add.s64 	%rd27, %rd48, %rd4;
	ld.global.u32 	%r44, [%rd27];
	mad.lo.s32 	%r45, %r44, %r43, %r42;
	ld.global.u32 	%r46, [%rd19+-8];
	mul.wide.u32 	%rd28, %r47, 4;
	add.s64 	%rd29, %rd48, %rd28;
	ld.global.u32 	%r48, [%rd29];
	mad.lo.s32 	%r49, %r48, %r46, %r45;
	ld.global.u32 	%r50, [%rd19+-4];
	add.s32 	%r51, %r16, 28672;
	mul.wide.u32 	%rd30, %r51, 4;
	add.s64 	%rd31, %rd48, %rd30;
	ld.global.u32 	%r52, [%rd31];
	mad.lo.s32 	%r53, %r52, %r50, %r49;
	ld.global.u32 	%r54, [%rd19];
	add.s64 	%rd32, %rd48, %rd5;
	ld.global.u32 	%r55, [%rd32];
	mad.lo.s32 	%r56, %r55, %r54, %r53;
	ld.global.u32 	%r57, [%rd19+4];
	add.s64 	%rd33, %rd48, %rd6;
	ld.global.u32 	%r58, [%rd33];
	mad.lo.s32 	%r59, %r58, %r57, %r56;
	ld.global.u32 	%r60, [%rd19+8];
	add.s64 	%rd34, %rd48, %rd7;
	ld.global.u32 	%r61, [%rd34];
	mad.lo.s32 	%r62, %r61, %r60, %r59;
	ld.global.u32 	%r63, [%rd19+12];
	add.s64 	%rd35, %rd48, %rd8;
	ld.global.u32 	%r64, [%rd35];
	mad.lo.s32 	%r65, %r64, %r63, %r62;
	ld.global.u32 	%r66, [%rd19+16];
	add.s64 	%rd36, %rd48, %rd9;
	ld.global.u32 	%r67, [%rd36];
	mad.lo.s32 	%r68, %r67, %r66, %r65;
	ld.global.u32 	%r69, [%rd19+20];
	add.s32 	%r70, %r16, 53248;
	mul.wide.u32 	%rd37, %r70, 4;
	add.s64 	%rd38, %rd48, %rd37;
	ld.global.u32 	%r71, [%rd38];
	mad.lo.s32 	%r72, %r71, %r69, %r68;
	ld.global.u32 	%r73, [%rd19+24];
	add.s32 	%r74, %r16, 57344;
	mul.wide.u32 	%rd39, %r74, 4;
	add.s64 	%rd40, %rd48, %rd39;
	ld.global.u32 	%r75, [%rd40];
	mad.lo.s32 	%r76, %r75, %r73, %r72;
	ld.global.u32 	%r77, [%rd19+28];
	add.s32 	%r78, %r16, 61440;
	mul.wide.u32 	%rd41, %r78, 4;
	add.s64 	%rd42, %rd48, %rd41;
	ld.global.u32 	%r79, [%rd42];
	mad.lo.s32 	%r83, %r79, %r77, %r76;
	add.s32 	%r82, %r82, 16;
	add.s64 	%rd48, %rd48, 262144;
	add.s32 	%r81, %r81, 16;
	setp.ne.s32 	%p4, %r82, 4096;
	@%p4 bra 	$L__BB0_2;
	ld.param.u64 	%rd47, [_Z4gemmPiS_S__param_2];
	add.s32 	%r80, %r3, %r16;
	cvta.to.global.u64 	%rd43, %rd47;
	mul.wide.s32 	%rd44, %r80, 4;
	add.s64 	%rd45, %rd43, %rd44;
	st.global.u32 	[%rd45], %r83;
$L__BB0_4:
	ret;

}


// ===== COMPILED SASS (sm_100) =====

	.target	sm_100

	.elftype	@"ET_EXEC"


//--------------------- .note.nv.tkinfo           --------------------------
	.section	.note.nv.tkinfo,"",@"SHT_NOTE"
	.sectionflags	@"SHF_NOTE_NV_TKINFO"
	.tkinfo
        /*0018*/ 	.word	0x00000002
        /*0030*/ 	.string	""
        /*0030*/ 	.string	"ptxas"
        /*0030*/ 	.string	"Cuda compilation tools, release 13.0, V13.0.88"
        /*0030*/ 	.string	"Build cuda_13.0.r13.0/compiler.36424714_0"
        /*0030*/ 	.string	"-arch sm_100 -m 64 "



//--------------------- .note.nv.cuinfo           --------------------------
	.section	.note.nv.cuinfo,"",@"SHT_NOTE"
	.sectionflags	@"SHF_NOTE_NV_CUINFO"
        /*0018*/ 	.short	0x0002
        /*001a*/ 	.short	0x0064
        /*001c*/ 	.short	0x0082
	.zero		2


//--------------------- .nv.info                  --------------------------
	.section	.nv.info,"",@"SHT_CUDA_INFO"
	.align	4


	//----- nvinfo : EIATTR_REGCOUNT
	.align		4
        /*0000*/ 	.byte	0x04, 0x2f
        /*0002*/ 	.short	(.L_1 - .L_0)
	.align		4
.L_0:
        /*0004*/ 	.word	index@(_Z4gemmPiS_S_)
        /*0008*/ 	.word	0x00000020


	//----- nvinfo : EIATTR_FRAME_SIZE
	.align		4
.L_1:
        /*000c*/ 	.byte	0x04, 0x11
        /*000e*/ 	.short	(.L_3 - .L_2)
	.align		4
.L_2:
        /*0010*/ 	.word	index@(_Z4gemmPiS_S_)
        /*0014*/ 	.word	0x00000000


	//----- nvinfo : EIATTR_MIN_STACK_SIZE
	.align		4
.L_3:
        /*0018*/ 	.byte	0x04, 0x12
        /*001a*/ 	.short	(.L_5 - .L_4)
	.align		4
.L_4:
        /*001c*/ 	.word	index@(_Z4gemmPiS_S_)
        /*0020*/ 	.word	0x00000000
.L_5:


//--------------------- .nv.compat                --------------------------
	.section	.nv.compat,"",@"SHT_CUDA_COMPAT_INFO"
	.align	4
        /*0000*/ 	.byte	0x02, 0x09, 0x00, 0x00, 0x02, 0x02, 0x01, 0x00, 0x02, 0x05, 0x05, 0x00, 0x03, 0x07, 0x01, 0x01
        /*0010*/ 	.byte	0x02, 0x03, 0x00, 0x00, 0x02, 0x06, 0x01, 0x00, 0x04, 0x0b, 0x08, 0x00, 0x09, 0x00, 0x00, 0x00
        /*0020*/ 	.byte	0x00, 0x00, 0x00, 0x00


//--------------------- .nv.info._Z4gemmPiS_S_    --------------------------
	.section	.nv.info._Z4gemmPiS_S_,"",@"SHT_CUDA_INFO"
	.sectionflags	@""
	.align	4


	//----- nvinfo : EIATTR_CUDA_API_VERSION
	.align		4
        /*0000*/ 	.byte	0x04, 0x37
        /*0002*/ 	.short	(.L_7 - .L_6)
.L_6:
        /*0004*/ 	.word	0x00000082


	//----- nvinfo : EIATTR_KPARAM_INFO
	.align		4
.L_7:
        /*0008*/ 	.byte	0x04, 0x17
        /*000a*/ 	.short	(.L_9 - .L_8)
.L_8:
        /*000c*/ 	.word	0x00000000
        /*0010*/ 	.short	0x0002
        /*0012*/ 	.short	0x0010
        /*0014*/ 	.byte	0x00, 0xf5, 0x21, 0x00


	//----- nvinfo : EIATTR_KPARAM_INFO
	.align		4
.L_9:
        /*0018*/ 	.byte	0x04, 0x17
        /*001a*/ 	.short	(.L_11 - .L_10)
.L_10:
        /*001c*/ 	.word	0x00000000
        /*0020*/ 	.short	0x0001
        /*0022*/ 	.short	0x0008
        /*0024*/ 	.byte	0x00, 0xf5, 0x21, 0x00


	//----- nvinfo : EIATTR_KPARAM_INFO
	.align		4
.L_11:
        /*0028*/ 	.byte	0x04, 0x17
        /*002a*/ 	.short	(.L_13 - .L_12)
.L_12:
        /*002c*/ 	.word	0x00000000
        /*0030*/ 	.short	0x0000
        /*0032*/ 	.short	0x0000
        /*0034*/ 	.byte	0x00, 0xf5, 0x21, 0x00


	//----- nvinfo : EIATTR_SPARSE_MMA_MASK
	.align		4
.L_13:
        /*0038*/ 	.byte	0x03, 0x50
        /*003a*/ 	.short	0x0000


	//----- nvinfo : EIATTR_MAXREG_COUNT
	.align		4
        /*003c*/ 	.byte	0x03, 0x1b
        /*003e*/ 	.short	0x00ff


	//----- nvinfo : EIATTR_MERCURY_ISA_VERSION
	.align		4
        /*0040*/ 	.byte	0x03, 0x5f
        /*0042*/ 	.short	0x0101


	//----- nvinfo : EIATTR_VRC_CTA_INIT_COUNT
	.align		4
        /*0044*/ 	.byte	0x02, 0x4a
	.zero		1
	.zero		1


	//----- nvinfo : EIATTR_EXIT_INSTR_OFFSETS
	.align		4
        /*0048*/ 	.byte	0x04, 0x1c
        /*004a*/ 	.short	(.L_15 - .L_14)


	//   ....[0]....
.L_14:
        /*004c*/ 	.word	0x000000b0


	//   ....[1]....
        /*0050*/ 	.word	0x00000730


	//----- nvinfo : EIATTR_CBANK_PARAM_SIZE
	.align		4
.L_15:
        /*0054*/ 	.byte	0x03, 0x19
        /*0056*/ 	.short	0x0018


	//----- nvinfo : EIATTR_PARAM_CBANK
	.align		4
        /*0058*/ 	.byte	0x04, 0x0a
        /*005a*/ 	.short	(.L_17 - .L_16)
	.align		4
.L_16:
        /*005c*/ 	.word	index@(.nv.constant0._Z4gemmPiS_S_)
        /*0060*/ 	.short	0x0380
        /*0062*/ 	.short	0x0018


	//----- nvinfo : EIATTR_SW_WAR
	.align		4
.L_17:
        /*0064*/ 	.byte	0x04, 0x36
        /*0066*/ 	.short	(.L_19 - .L_18)
.L_18:
        /*0068*/ 	.word	0x00000008
.L_19:


//--------------------- .nv.callgraph             --------------------------
	.section	.nv.callgraph,"",@"SHT_CUDA_CALLGRAPH"
	.align	4
	.sectionentsize	8
	.align		4
        /*0000*/ 	.word	0x00000000
	.align		4
        /*0004*/ 	.word	0xffffffff
	.align		4
        /*0008*/ 	.word	0x00000000
	.align		4
        /*000c*/ 	.word	0xfffffffe
	.align		4
        /*0010*/ 	.word	0x00000000
	.align		4
        /*0014*/ 	.word	0xfffffffd
	.align		4
        /*0018*/ 	.word	0x00000000
	.align		4
        /*001c*/ 	.word	0xfffffffc


//--------------------- .text._Z4gemmPiS_S_       --------------------------
	.section	.text._Z4gemmPiS_S_,"ax",@progbits
	.align	128
        .global         _Z4gemmPiS_S_
        .type           _Z4gemmPiS_S_,@function
        .size           _Z4gemmPiS_S_,(.L_x_2 - _Z4gemmPiS_S_)
        .other          _Z4gemmPiS_S_,@"STO_CUDA_ENTRY STV_DEFAULT"
_Z4gemmPiS_S_:
.text._Z4gemmPiS_S_:
[----:B------:R-:W-:Y:S01]  /*0000*/  LDC R1, c[0x0][0x37c] ;  /* 0x0000df00ff017b82 */ /* 0x000fe20000000800 */
[----:B------:R-:W0:Y:S07]  /*0010*/  S2R R5, SR_TID.Y ;  /* 0x0000000000057919 */ /* 0x000e2e0000002200 */
[----:B------:R-:W1:Y:S01]  /*0020*/  LDC R3, c[0x0][0x360] ;  /* 0x0000d800ff037b82 */ /* 0x000e620000000800 */
[----:B------:R-:W1:Y:S07]  /*0030*/  S2R R2, SR_TID.X ;  /* 0x0000000000027919 */ /* 0x000e6e0000002100 */
[----:B------:R-:W0:Y:S08]  /*0040*/  S2UR UR5, SR_CTAID.Y ;  /* 0x00000000000579c3 */ /* 0x000e300000002600 */
[----:B------:R-:W0:Y:S08]  /*0050*/  LDC R0, c[0x0][0x364] ;  /* 0x0000d900ff007b82 */ /* 0x000e300000000800 */
[----:B------:R-:W1:Y:S01]  /*0060*/  S2UR UR4, SR_CTAID.X ;  /* 0x00000000000479c3 */ /* 0x000e620000002500 */
[----:B0-----:R-:W-:-:S05]  /*0070*/  IMAD R0, R0, UR5, R5 ;  /* 0x0000000500007c24 */ /* 0x001fca000f8e0205 */
[----:B------:R-:W-:Y:S01]  /*0080*/  ISETP.GT.U32.AND P0, PT, R0, 0xfff, PT ;  /* 0x00000fff0000780c */ /* 0x000fe20003f04070 */
[----:B-1----:R-:W-:-:S05]  /*0090*/  IMAD R3, R3, UR4, R2 ;  /* 0x0000000403037c24 */ /* 0x002fca000f8e0202 */
[----:B------:R-:W-:-:S13]  /*00a0*/  ISETP.GT.OR P0, PT, R3, 0xfff, P0 ;  /* 0x00000fff0300780c */ /* 0x000fda0000704670 */
[----:B------:R-:W-:Y:S05]  /*00b0*/  @P0 EXIT ;  /* 0x000000000000094d */ /* 0x000fea0003800000 */
[----:B------:R-:W0:Y:S01]  /*00c0*/  LDC R15, c[0x0][0x38c] ;  /* 0x0000e300ff0f7b82 */ /* 0x000e220000000800 */
[----:B------:R-:W1:Y:S01]  /*00d0*/  LDCU.64 UR6, c[0x0][0x380] ;  /* 0x00007000ff0677ac */ /* 0x000e620008000a00 */
[----:B------:R-:W-:Y:S01]  /*00e0*/  SHF.L.U32 R3, R3, 0xc, RZ ;  /* 0x0000000c03037819 */ /* 0x000fe200000006ff */
[----:B------:R-:W-:Y:S01]  /*00f0*/  HFMA2 R28, -RZ, RZ, 0, 0 ;  /* 0x00000000ff1c7431 */ /* 0x000fe200000001ff */
[C---:B------:R-:W-:Y:S01]  /*0100*/  IADD3 R2, PT, PT, R0.reuse, 0x1000, RZ ;  /* 0x0000100000027810 */ /* 0x040fe20007ffe0ff */
[----:B------:R-:W2:Y:S01]  /*0110*/  LDCU UR4, c[0x0][0x388] ;  /* 0x00007100ff0477ac */ /* 0x000ea20008000800 */
[C---:B------:R-:W-:Y:S02]  /*0120*/  IADD3 R4, PT, PT, R0.reuse, 0x2000, RZ ;  /* 0x0000200000047810 */ /* 0x040fe40007ffe0ff */
[C---:B------:R-:W-:Y:S01]  /*0130*/  IADD3 R5, PT, PT, R0.reuse, 0x3000, RZ ;  /* 0x0000300000057810 */ /* 0x040fe20007ffe0ff */
[----:B------:R-:W3:Y:S01]  /*0140*/  LDCU.64 UR8, c[0x0][0x358] ;  /* 0x00006b00ff0877ac */ /* 0x000ee20008000a00 */
[----:B------:R-:W-:-:S02]  /*0150*/  IADD3 R6, PT, PT, R0, 0x5000, RZ ;  /* 0x0000500000067810 */ /* 0x000fc40007ffe0ff */
[C---:B------:R-:W-:Y:S02]  /*0160*/  IADD3 R7, PT, PT, R0.reuse, 0x8000, RZ ;  /* 0x0000800000077810 */ /* 0x040fe40007ffe0ff */
[C---:B------:R-:W-:Y:S02]  /*0170*/  IADD3 R8, PT, PT, R0.reuse, 0x9000, RZ ;  /* 0x0000900000087810 */ /* 0x040fe40007ffe0ff */
[C---:B------:R-:W-:Y:S02]  /*0180*/  IADD3 R9, PT, PT, R0.reuse, 0xa000, RZ ;  /* 0x0000a00000097810 */ /* 0x040fe40007ffe0ff */
[C---:B------:R-:W-:Y:S01]  /*0190*/  IADD3 R10, PT, PT, R0.reuse, 0xb000, RZ ;  /* 0x0000b000000a7810 */ /* 0x040fe20007ffe0ff */
[----:B-1----:R-:W-:Y:S01]  /*01a0*/  UIADD3 UR5, UP0, UPT, UR6, 0x20, URZ ;  /* 0x0000002006057890 */ /* 0x002fe2000ff1e0ff */
[C---:B------:R-:W-:Y:S02]  /*01b0*/  IADD3 R11, PT, PT, R0.reuse, 0xc000, RZ ;  /* 0x0000c000000b7810 */ /* 0x040fe40007ffe0ff */
[C---:B------:R-:W-:Y:S01]  /*01c0*/  IADD3 R23, PT, PT, R0.reuse, 0x4000, RZ ;  /* 0x0000400000177810 */ /* 0x040fe20007ffe0ff */
[----:B------:R-:W-:Y:S01]  /*01d0*/  UIADD3.X UR6, UPT, UPT, URZ, UR7, URZ, UP0, !UPT ;  /* 0x00000007ff067290 */ /* 0x000fe200087fe4ff */
[----:B------:R-:W-:-:S02]  /*01e0*/  IADD3 R25, PT, PT, R0, 0x6000, RZ ;  /* 0x0000600000197810 */ /* 0x000fc40007ffe0ff */
[C---:B------:R-:W-:Y:S02]  /*01f0*/  IADD3 R27, PT, PT, R0.reuse, 0x7000, RZ ;  /* 0x00007000001b7810 */ /* 0x040fe40007ffe0ff */
[C---:B------:R-:W-:Y:S02]  /*0200*/  IADD3 R29, PT, PT, R0.reuse, 0xd000, RZ ;  /* 0x0000d000001d7810 */ /* 0x040fe40007ffe0ff */
[C---:B------:R-:W-:Y:S02]  /*0210*/  IADD3 R24, PT, PT, R0.reuse, 0xe000, RZ ;  /* 0x0000e00000187810 */ /* 0x040fe40007ffe0ff */
[----:B------:R-:W-:Y:S02]  /*0220*/  IADD3 R26, PT, PT, R0, 0xf000, RZ ;  /* 0x0000f000001a7810 */ /* 0x000fe40007ffe0ff */
[----:B------:R-:W-:Y:S02]  /*0230*/  MOV R22, R3 ;  /* 0x0000000300167202 */ /* 0x000fe40000000f00 */
[----:B--2---:R-:W-:Y:S01]  /*0240*/  MOV R14, UR4 ;  /* 0x00000004000e7c02 */ /* 0x004fe20008000f00 */
[----:B---3--:R-:W-:-:S06]  /*0250*/  UMOV UR4, URZ ;  /* 0x000000ff00047c82 */ /* 0x008fcc0008000000 */
.L_x_0:
[----:B------:R-:W-:Y:S01]  /*0260*/  MOV R12, UR5 ;  /* 0x00000005000c7c02 */ /* 0x000fe20008000f00 */
[----:B0-----:R-:W-:Y:S01]  /*0270*/  IMAD.WIDE.U32 R16, R0, 0x4, R14 ;  /* 0x0000000400107825 */ /* 0x001fe200078e000e */
[----:B------:R-:W-:-:S03]  /*0280*/  MOV R13, UR6 ;  /* 0x00000006000d7c02 */ /* 0x000fc60008000f00 */
[----:B------:R-:W-:Y:S02]  /*0290*/  IMAD.WIDE R12, R22, 0x4, R12 ;  /* 0x00000004160c7825 */ /* 0x000fe400078e020c */
[----:B------:R-:W2:Y:S02]  /*02a0*/  LDG.E R17, desc[UR8][R16.64] ;  /* 0x0000000810117981 */ /* 0x000ea4000c1e1900 */
[----:B------:R-:W-:Y:S02]  /*02b0*/  IMAD.WIDE.U32 R18, R2, 0x4, R14 ;  /* 0x0000000402127825 */ /* 0x000fe400078e000e */
[----:B------:R-:W2:Y:S04]  /*02c0*/  LDG.E R20, desc[UR8][R12.64+-0x20] ;  /* 0xffffe0080c147981 */ /* 0x000ea8000c1e1900 */
[----:B------:R-:W3:Y:S04]  /*02d0*/  LDG.E R21, desc[UR8][R12.64+-0x1c] ;  /* 0xffffe4080c157981 */ /* 0x000ee8000c1e1900 */
[----:B------:R-:W3:Y:S04]  /*02e0*/  LDG.E R18, desc[UR8][R18.64] ;  /* 0x0000000812127981 */ /* 0x000ee8000c1e1900 */
[----:B------:R-:W4:Y:S01]  /*02f0*/  LDG.E R19, desc[UR8][R12.64+-0x14] ;  /* 0xffffec080c137981 */ /* 0x000f22000c1e1900 */
[----:B--2---:R-:W-:-:S02]  /*0300*/  IMAD R28, R20, R17, R28 ;  /* 0x00000011141c7224 */ /* 0x004fc400078e021c */
[----:B------:R-:W-:-:S06]  /*0310*/  IMAD.WIDE.U32 R16, R4, 0x4, R14 ;  /* 0x0000000404107825 */ /* 0x000fcc00078e000e */
[----:B------:R-:W2:Y:S04]  /*0320*/  LDG.E R16, desc[UR8][R16.64] ;  /* 0x0000000810107981 */ /* 0x000ea8000c1e1900 */
[----:B------:R-:W2:Y:S01]  /*0330*/  LDG.E R17, desc[UR8][R12.64+-0x18] ;  /* 0xffffe8080c117981 */ /* 0x000ea2000c1e1900 */
[----:B---3--:R-:W-:Y:S02]  /*0340*/  IMAD R28, R21, R18, R28 ;  /* 0x00000012151c7224 */ /* 0x008fe400078e021c */
[----:B------:R-:W-:-:S06]  /*0350*/  IMAD.WIDE.U32 R20, R5, 0x4, R14 ;  /* 0x0000000405147825 */ /* 0x000fcc00078e000e */
[----:B------:R-:W4:Y:S01]  /*0360*/  LDG.E R20, desc[UR8][R20.64] ;  /* 0x0000000814147981 */ /* 0x000f22000c1e1900 */
[----:B--2---:R-:W-:Y:S02]  /*0370*/  IMAD R28, R17, R16, R28 ;  /* 0x00000010111c7224 */ /* 0x004fe400078e021c */
[----:B------:R-:W-:-:S06]  /*0380*/  IMAD.WIDE.U32 R16, R23, 0x4, R14 ;  /* 0x0000000417107825 */ /* 0x000fcc00078e000e */
[----:B------:R-:W2:Y:S04]  /*0390*/  LDG.E R16, desc[UR8][R16.64] ;  /* 0x0000000810107981 */ /* 0x000ea8000c1e1900 */
[----:B------:R-:W2:Y:S01]  /*03a0*/  LDG.E R17, desc[UR8][R12.64+-0x10] ;  /* 0xfffff0080c117981 */ /* 0x000ea2000c1e1900 */
[----:B----4-:R-:W-:Y:S02]  /*03b0*/  IMAD R28, R19, R20, R28 ;  /* 0x00000014131c7224 */ /* 0x010fe400078e021c */
[----:B------:R-:W-:-:S06]  /*03c0*/  IMAD.WIDE.U32 R18, R6, 0x4, R14 ;  /* 0x0000000406127825 */ /* 0x000fcc00078e000e */
[----:B------:R-:W3:Y:S04]  /*03d0*/  LDG.E R18, desc[UR8][R18.64] ;  /* 0x0000000812127981 */ /* 0x000ee8000c1e1900 */
[----:B------:R-:W3:Y:S01]  /*03e0*/  LDG.E R19, desc[UR8][R12.64+-0xc] ;  /* 0xfffff4080c137981 */ /* 0x000ee2000c1e1900 */
[----:B------:R-:W-:-:S06]  /*03f0*/  IMAD.WIDE.U32 R20, R27, 0x4, R14 ;  /* 0x000000041b147825 */ /* 0x000fcc00078e000e */
[----:B------:R-:W4:Y:S01]  /*0400*/  LDG.E R20, desc[UR8][R20.64] ;  /* 0x0000000814147981 */ /* 0x000f22000c1e1900 */
[----:B--2---:R-:W-:Y:S02]  /*0410*/  IMAD R28, R17, R16, R28 ;  /* 0x00000010111c7224 */ /* 0x004fe400078e021c */
[----:B------:R-:W-:-:S06]  /*0420*/  IMAD.WIDE.U32 R16, R25, 0x4, R14 ;  /* 0x0000000419107825 */ /* 0x000fcc00078e000e */
[----:B------:R-:W2:Y:S04]  /*0430*/  LDG.E R16, desc[UR8][R16.64] ;  /* 0x0000000810107981 */ /* 0x000ea8000c1e1900 */
[----:B------:R-:W2:Y:S01]  /*0440*/  LDG.E R17, desc[UR8][R12.64+-0x8] ;  /* 0xfffff8080c117981 */ /* 0x000ea2000c1e1900 */
[----:B---3--:R-:W-:-:S03]  /*0450*/  IMAD R28, R19, R18, R28 ;  /* 0x00000012131c7224 */ /* 0x008fc600078e021c */
[----:B------:R-:W4:Y:S01]  /*0460*/  LDG.E R19, desc[UR8][R12.64+-0x4] ;  /* 0xfffffc080c137981 */ /* 0x000f22000c1e1900 */
[----:B--2---:R-:W-:Y:S02]  /*0470*/  IMAD R28, R17, R16, R28 ;  /* 0x00000010111c7224 */ /* 0x004fe400078e021c */
[----:B------:R-:W-:-:S06]  /*0480*/  IMAD.WIDE.U32 R16, R7, 0x4, R14 ;  /* 0x0000000407107825 */ /* 0x000fcc00078e000e */
[----:B------:R-:W2:Y:S01]  /*0490*/  LDG.E R16, desc[UR8][R16.64] ;  /* 0x0000000810107981 */ /* 0x000ea2000c1e1900 */
[----:B----4-:R-:W-:Y:S02]  /*04a0*/  IMAD R28, R19, R20, R28 ;  /* 0x00000014131c7224 */ /* 0x010fe400078e021c */
[----:B------:R-:W-:-:S06]  /*04b0*/  IMAD.WIDE.U32 R18, R8, 0x4, R14 ;  /* 0x0000000408127825 */ /* 0x000fcc00078e000e */
[----:B------:R-:W3:Y:S04]  /*04c0*/  LDG.E R18, desc[UR8][R18.64] ;  /* 0x0000000812127981 */ /* 0x000ee8000c1e1900 */
[----:B------:R-:W2:Y:S04]  /*04d0*/  LDG.E R17, desc[UR8][R12.64] ;  /* 0x000000080c117981 */ /* 0x000ea8000c1e1900 */
[----:B------:R-:W3:Y:S01]  /*04e0*/  LDG.E R19, desc[UR8][R12.64+0x4] ;  /* 0x000004080c137981 */ /* 0x000ee2000c1e1900 */
[----:B------:R-:W-:-:S06]  /*04f0*/  IMAD.WIDE.U32 R20, R10, 0x4, R14 ;  /* 0x000000040a147825 */ /* 0x000fcc00078e000e */
[----:B------:R-:W4:Y:S01]  /*0500*/  LDG.E R20, desc[UR8][R20.64] ;  /* 0x0000000814147981 */ /* 0x000f22000c1e1900 */
[----:B--2---:R-:W-:Y:S02]  /*0510*/  IMAD R28, R17, R16, R28 ;  /* 0x00000010111c7224 */ /* 0x004fe400078e021c */
[----:B------:R-:W-:-:S06]  /*0520*/  IMAD.WIDE.U32 R16, R9, 0x4, R14 ;  /* 0x0000000409107825 */ /* 0x000fcc00078e000e */
[----:B------:R-:W2:Y:S01]  /*0530*/  LDG.E R16, desc[UR8][R16.64] ;  /* 0x0000000810107981 */ /* 0x000ea2000c1e1900 */
[----:B---3--:R-:W-:-:S03]  /*0540*/  IMAD R28, R19, R18, R28 ;  /* 0x00000012131c7224 */ /* 0x008fc600078e021c */
[----:B------:R-:W4:Y:S04]  /*0550*/  LDG.E R19, desc[UR8][R12.64+0xc] ;  /* 0x00000c080c137981 */ /* 0x000f28000c1e1900 */
[----:B------:R-:W2:Y:S02]  /*0560*/  LDG.E R17, desc[UR8][R12.64+0x8] ;  /* 0x000008080c117981 */ /* 0x000ea4000c1e1900 */
[----:B--2---:R-:W-:Y:S02]  /*0570*/  IMAD R28, R17, R16, R28 ;  /* 0x00000010111c7224 */ /* 0x004fe400078e021c */
[----:B------:R-:W-:-:S04]  /*0580*/  IMAD.WIDE.U32 R16, R11, 0x4, R14 ;  /* 0x000000040b107825 */ /* 0x000fc800078e000e */
[----:B----4-:R-:W-:Y:S02]  /*0590*/  IMAD R28, R19, R20, R28 ;  /* 0x00000014131c7224 */ /* 0x010fe400078e021c */
[--C-:B------:R-:W-:Y:S01]  /*05a0*/  IMAD.WIDE.U32 R18, R29, 0x4, R14.reuse ;  /* 0x000000041d127825 */ /* 0x100fe200078e000e */
[----:B------:R-:W2:Y:S05]  /*05b0*/  LDG.E R16, desc[UR8][R16.64] ;  /* 0x0000000810107981 */ /* 0x000eaa000c1e1900 */
[----:B------:R-:W3:Y:S04]  /*05c0*/  LDG.E R18, desc[UR8][R18.64] ;  /* 0x0000000812127981 */ /* 0x000ee8000c1e1900 */
[----:B------:R-:W2:Y:S04]  /*05d0*/  LDG.E R17, desc[UR8][R12.64+0x10] ;  /* 0x000010080c117981 */ /* 0x000ea8000c1e1900 */
[----:B------:R-:W3:Y:S01]  /*05e0*/  LDG.E R19, desc[UR8][R12.64+0x14] ;  /* 0x000014080c137981 */ /* 0x000ee2000c1e1900 */
[----:B------:R-:W-:-:S06]  /*05f0*/  IMAD.WIDE.U32 R20, R24, 0x4, R14 ;  /* 0x0000000418147825 */ /* 0x000fcc00078e000e */
[----:B------:R-:W4:Y:S01]  /*0600*/  LDG.E R20, desc[UR8][R20.64] ;  /* 0x0000000814147981 */ /* 0x000f22000c1e1900 */
[----:B--2---:R-:W-:Y:S02]  /*0610*/  IMAD R28, R17, R16, R28 ;  /* 0x00000010111c7224 */ /* 0x004fe400078e021c */
[----:B------:R-:W-:-:S04]  /*0620*/  IMAD.WIDE.U32 R16, R26, 0x4, R14 ;  /* 0x000000041a107825 */ /* 0x000fc800078e000e */
[----:B---3--:R-:W-:Y:S02]  /*0630*/  IMAD R28, R19, R18, R28 ;  /* 0x00000012131c7224 */ /* 0x008fe400078e021c */
[----:B------:R-:W4:Y:S04]  /*0640*/  LDG.E R19, desc[UR8][R12.64+0x18] ;  /* 0x000018080c137981 */ /* 0x000f28000c1e1900 */
[----:B------:R-:W2:Y:S04]  /*0650*/  LDG.E R18, desc[UR8][R12.64+0x1c] ;  /* 0x00001c080c127981 */ /* 0x000ea8000c1e1900 */
[----:B------:R-:W2:Y:S01]  /*0660*/  LDG.E R16, desc[UR8][R16.64] ;  /* 0x0000000810107981 */ /* 0x000ea2000c1e1900 */
[----:B------:R-:W-:-:S04]  /*0670*/  UIADD3 UR4, UPT, UPT, UR4, 0x10, URZ ;  /* 0x0000001004047890 */ /* 0x000fc8000fffe0ff */
[----:B------:R-:W-:Y:S01]  /*0680*/  UISETP.NE.AND UP0, UPT, UR4, 0x1000, UPT ;  /* 0x000010000400788c */ /* 0x000fe2000bf05270 */
[----:B------:R-:W-:Y:S02]  /*0690*/  IADD3 R14, P0, PT, R14, 0x40000, RZ ;  /* 0x000400000e0e7810 */ /* 0x000fe40007f1e0ff */
[----:B------:R-:W-:Y:S02]  /*06a0*/  IADD3 R22, PT, PT, R22, 0x10, RZ ;  /* 0x0000001016167810 */ /* 0x000fe40007ffe0ff */
[----:B------:R-:W-:Y:S01]  /*06b0*/  IADD3.X R15, PT, PT, RZ, R15, RZ, P0, !PT ;  /* 0x0000000fff0f7210 */ /* 0x000fe200007fe4ff */
[----:B----4-:R-:W-:-:S04]  /*06c0*/  IMAD R19, R19, R20, R28 ;  /* 0x0000001413137224 */ /* 0x010fc800078e021c */
[----:B--2---:R-:W-:Y:S01]  /*06d0*/  IMAD R28, R18, R16, R19 ;  /* 0x00000010121c7224 */ /* 0x004fe200078e0213 */
[----:B------:R-:W-:Y:S06]  /*06e0*/  BRA.U UP0, `(.L_x_0) ;  /* 0xfffffff900dc7547 */ /* 0x000fec000b83ffff */
[----:B------:R-:W0:Y:S01]  /*06f0*/  LDC.64 R4, c[0x0][0x390] ;  /* 0x0000e400ff047b82 */ /* 0x000e220000000a00 */
[----:B------:R-:W-:-:S05]  /*0700*/  IADD3 R3, PT, PT, R0, R3, RZ ;  /* 0x0000000300037210 */ /* 0x000fca0007ffe0ff */
[----:B0-----:R-:W-:-:S05]  /*0710*/  IMAD.WIDE R2, R3, 0x4, R4 ;  /* 0x0000000403027825 */ /* 0x001fca00078e0204 */
[----:B------:R-:W-:Y:S01]  /*0720*/  STG.E desc[UR8][R2.64], R28 ;  /* 0x0000001c02007986 */ /* 0x000fe2000c101908 */
[----:B------:R-:W-:Y:S05]  /*0730*/  EXIT ;  /* 0x000000000000794d */ /* 0x000fea0003800000 */
.L_x_1:
[----:B------:R-:W-:-:S00]  /*0740*/  BRA `(.L_x_1) ;  /* 0xfffffffc00fc7947 */ /* 0x000fc0000383ffff */
[----:B------:R-:W-:-:S00]  /*0750*/  NOP ;  /* 0x0000000000007918 */ /* 0x000fc00000000000 */
        /* <DEDUP_REMOVED lines=10> */
.L_x_2:


//--------------------- .nv.shared.reserved.0     --------------------------
	.section	.nv.shared.reserved.0,"aw",@nobits
	.weak		__nv_reservedSMEM_offset_0_alias
	.size		__nv_reservedSMEM_offset_0_alias, 0, 64
	.other		__nv_reservedSMEM_offset_0_alias,@"STO_CUDA_RESERVED_SHARED STV_DEFAULT"
__nv_reservedSMEM_offset_0_alias:
	.zero		0
	.zero		64


//--------------------- .nv.constant0._Z4gemmPiS_S_ --------------------------
	.section	.nv.constant0._Z4gemmPiS_S_,"a",@progbits
	.sectionflags	@""
	.align	4
.nv.constant0._Z4gemmPiS_S_:
	.zero		920


//--------------------- SYMBOLS --------------------------

	.type		.nv.reservedSmem.offset0,@object
	.size		.nv.reservedSmem.offset0,0x4
